	.headerflags	@"EF_CUDA_TEXMODE_UNIFIED EF_CUDA_64BIT_ADDRESS EF_CUDA_ACCELERATORS EF_CUDA_SM90 EF_CUDA_VIRTUAL_SM(EF_CUDA_SM90)"
	.elftype	@"ET_EXEC"


//--------------------- .nv.info                  --------------------------
	.section	.nv.info,"",@"SHT_CUDA_INFO"
	.align	4


	//----- nvinfo : EIATTR_REGCOUNT
	.align		4
        /*0000*/ 	.byte	0x04, 0x2f
        /*0002*/ 	.short	(.L_1 - .L_0)
	.align		4
.L_0:
        /*0004*/ 	.word	index@(triton_poi_fused_constant_pad_nd_relu_56)
        /*0008*/ 	.word	0x0000000e


	//----- nvinfo : EIATTR_MIN_STACK_SIZE
	.align		4
.L_1:
        /*000c*/ 	.byte	0x04, 0x12
        /*000e*/ 	.short	(.L_3 - .L_2)
	.align		4
.L_2:
        /*0010*/ 	.word	index@(triton_poi_fused_constant_pad_nd_relu_56)
        /*0014*/ 	.word	0x00000000


	//----- nvinfo : EIATTR_FRAME_SIZE
	.align		4
.L_3:
        /*0018*/ 	.byte	0x04, 0x11
        /*001a*/ 	.short	(.L_5 - .L_4)
	.align		4
.L_4:
        /*001c*/ 	.word	index@(triton_poi_fused_constant_pad_nd_relu_56)
        /*0020*/ 	.word	0x00000000


	//----- nvinfo : EIATTR_MIN_STACK_SIZE
	.align		4
.L_5:
        /*0024*/ 	.byte	0x04, 0x12
        /*0026*/ 	.short	(.L_7 - .L_6)
	.align		4
.L_6:
        /*0028*/ 	.word	index@(triton_poi_fused_constant_pad_nd_relu_56)
        /*002c*/ 	.word	0x00000000
.L_7:


//--------------------- .nv.info.triton_poi_fused_constant_pad_nd_relu_56 --------------------------
	.section	.nv.info.triton_poi_fused_constant_pad_nd_relu_56,"",@"SHT_CUDA_INFO"
	.sectionflags	@""
	.align	4


	//----- nvinfo : EIATTR_CUDA_API_VERSION
	.align		4
        /*0000*/ 	.byte	0x04, 0x37
        /*0002*/ 	.short	(.L_9 - .L_8)
.L_8:
        /*0004*/ 	.word	0x0000007c


	//----- nvinfo : EIATTR_KPARAM_INFO
	.align		4
.L_9:
        /*0008*/ 	.byte	0x04, 0x17
        /*000a*/ 	.short	(.L_11 - .L_10)
.L_10:
        /*000c*/ 	.word	0x00000000
        /*0010*/ 	.short	0x0003
        /*0012*/ 	.short	0x0018
        /*0014*/ 	.byte	0x00, 0xf0, 0x11, 0x00


	//----- nvinfo : EIATTR_KPARAM_INFO
	.align		4
.L_11:
        /*0018*/ 	.byte	0x04, 0x17
        /*001a*/ 	.short	(.L_13 - .L_12)
.L_12:
        /*001c*/ 	.word	0x00000000
        /*0020*/ 	.short	0x0002
        /*0022*/ 	.short	0x0010
        /*0024*/ 	.byte	0x00, 0xf4, 0x21, 0x00


	//----- nvinfo : EIATTR_KPARAM_INFO
	.align		4
.L_13:
        /*0028*/ 	.byte	0x04, 0x17
        /*002a*/ 	.short	(.L_15 - .L_14)
.L_14:
        /*002c*/ 	.word	0x00000000
        /*0030*/ 	.short	0x0001
        /*0032*/ 	.short	0x0008
        /*0034*/ 	.byte	0x00, 0xf4, 0x21, 0x00


	//----- nvinfo : EIATTR_KPARAM_INFO
	.align		4
.L_15:
        /*0038*/ 	.byte	0x04, 0x17
        /*003a*/ 	.short	(.L_17 - .L_16)
.L_16:
        /*003c*/ 	.word	0x00000000
        /*0040*/ 	.short	0x0000
        /*0042*/ 	.short	0x0000
        /*0044*/ 	.byte	0x00, 0xf4, 0x21, 0x00


	//----- nvinfo : EIATTR_SPARSE_MMA_MASK
	.align		4
.L_17:
        /*0048*/ 	.byte	0x03, 0x50
        /*004a*/ 	.short	0x0000


	//----- nvinfo : EIATTR_MAXREG_COUNT
	.align		4
        /*004c*/ 	.byte	0x03, 0x1b
        /*004e*/ 	.short	0x00ff


	//----- nvinfo : EIATTR_EXIT_INSTR_OFFSETS
	.align		4
        /*0050*/ 	.byte	0x04, 0x1c
        /*0052*/ 	.short	(.L_19 - .L_18)


	//   ....[0]....
.L_18:
        /*0054*/ 	.word	0x00000360


	//   ....[1]....
        /*0058*/ 	.word	0x00000380


	//----- nvinfo : EIATTR_REQNTID
	.align		4
.L_19:
        /*005c*/ 	.byte	0x04, 0x10
        /*005e*/ 	.short	(.L_21 - .L_20)
.L_20:
        /*0060*/ 	.word	0x00000080
        /*0064*/ 	.word	0x00000001
        /*0068*/ 	.word	0x00000001


	//----- nvinfo : EIATTR_CBANK_PARAM_SIZE
	.align		4
.L_21:
        /*006c*/ 	.byte	0x03, 0x19
        /*006e*/ 	.short	0x001c


	//----- nvinfo : EIATTR_PARAM_CBANK
	.align		4
        /*0070*/ 	.byte	0x04, 0x0a
        /*0072*/ 	.short	(.L_23 - .L_22)
	.align		4
.L_22:
        /*0074*/ 	.word	index@(.nv.constant0.triton_poi_fused_constant_pad_nd_relu_56)
        /*0078*/ 	.short	0x0210
        /*007a*/ 	.short	0x001c


	//----- nvinfo : EIATTR_SW_WAR
	.align		4
.L_23:
        /*007c*/ 	.byte	0x04, 0x36
        /*007e*/ 	.short	(.L_25 - .L_24)
.L_24:
        /*0080*/ 	.word	0x00000008
.L_25:


//--------------------- .nv.callgraph             --------------------------
	.section	.nv.callgraph,"",@"SHT_CUDA_CALLGRAPH"
	.align	4
	.sectionentsize	8
	.align		4
        /*0000*/ 	.word	0x00000000
	.align		4
        /*0004*/ 	.word	0xffffffff
	.align		4
        /*0008*/ 	.word	0x00000000
	.align		4
        /*000c*/ 	.word	0xfffffffe
	.align		4
        /*0010*/ 	.word	0x00000000
	.align		4
        /*0014*/ 	.word	0xfffffffd
	.align		4
        /*0018*/ 	.word	0x00000000
	.align		4
        /*001c*/ 	.word	0xfffffffc


//--------------------- .text.triton_poi_fused_constant_pad_nd_relu_56 --------------------------
	.section	.text.triton_poi_fused_constant_pad_nd_relu_56,"ax",@progbits
	.align	128
        .global         triton_poi_fused_constant_pad_nd_relu_56
        .type           triton_poi_fused_constant_pad_nd_relu_56,@function
        .size           triton_poi_fused_constant_pad_nd_relu_56,(.L_x_1 - triton_poi_fused_constant_pad_nd_relu_56)
        .other          triton_poi_fused_constant_pad_nd_relu_56,@"STO_CUDA_ENTRY STV_DEFAULT"
triton_poi_fused_constant_pad_nd_relu_56:
.text.triton_poi_fused_constant_pad_nd_relu_56:
[----:B------:R-:W0:Y:S02]  /*0000*/  LDC R1, c[0x0][0x28] ;  /* 0x00000a00ff017b82 */ /* 0x000e240000000800 */
[----:B------:R-:W1:Y:S01]  /*0010*/  S2R R0, SR_TID.X ;  /* 0x0000000000007919 */ /* 0x000e620000002100 */
[----:B------:R-:W-:Y:S01]  /*0020*/  ULDC.64 UR4, c[0x0][0x210] ;  /* 0x0000840000047ab9 */ /* 0x000fe20000000a00 */
[----:B------:R-:W2:Y:S01]  /*0030*/  S2R R3, SR_CTAID.X ;  /* 0x0000000000037919 */ /* 0x000ea20000002500 */
[----:B-1----:R-:W-:-:S05]  /*0040*/  IMAD.SHL.U32 R0, R0, 0x2, RZ ;  /* 0x0000000200007824 */ /* 0x002fca00078e00ff */
[----:B------:R-:W-:-:S05]  /*0050*/  LOP3.LUT R0, R0, 0xfe, RZ, 0xc0, !PT ;  /* 0x000000fe00007812 */ /* 0x000fca00078ec0ff */
[----:B--2---:R-:W-:-:S04]  /*0060*/  IMAD R0, R3, 0x100, R0 ;  /* 0x0000010003007824 */ /* 0x004fc800078e0200 */
[----:B------:R-:W-:-:S04]  /*0070*/  IMAD.HI R4, R0, 0x2e8ba2e9, RZ ;  /* 0x2e8ba2e900047827 */ /* 0x000fc800078e02ff */
[----:B------:R-:W-:Y:S01]  /*0080*/  IMAD.HI R2, R0, 0x94f2095, RZ ;  /* 0x094f209500027827 */ /* 0x000fe200078e02ff */
[----:B------:R-:W-:-:S04]  /*0090*/  SHF.R.U32.HI R5, RZ, 0x1f, R4 ;  /* 0x0000001fff057819 */ /* 0x000fc80000011604 */
[----:B------:R-:W-:Y:S02]  /*00a0*/  SHF.R.U32.HI R3, RZ, 0x1f, R2 ;  /* 0x0000001fff037819 */ /* 0x000fe40000011602 */
[----:B------:R-:W-:Y:S02]  /*00b0*/  LEA.HI.SX32 R4, R4, R5, 0x1b ;  /* 0x0000000504047211 */ /* 0x000fe400078fdaff */
[----:B------:R-:W-:Y:S01]  /*00c0*/  LEA.HI.SX32 R5, R2, R3, 0x1b ;  /* 0x0000000302057211 */ /* 0x000fe200078fdaff */
[----:B------:R-:W-:-:S04]  /*00d0*/  IMAD.HI R2, R0, 0x77280773, RZ ;  /* 0x7728077300027827 */ /* 0x000fc800078e02ff */
[----:B------:R-:W-:Y:S01]  /*00e0*/  IMAD.HI R6, R4, 0x66666667, RZ ;  /* 0x6666666704067827 */ /* 0x000fe200078e02ff */
[----:B------:R-:W-:-:S03]  /*00f0*/  SHF.R.U32.HI R3, RZ, 0x1f, R2 ;  /* 0x0000001fff037819 */ /* 0x000fc60000011602 */
[----:B------:R-:W-:Y:S01]  /*0100*/  IMAD.HI R8, R5, 0x66666667, RZ ;  /* 0x6666666705087827 */ /* 0x000fe200078e02ff */
[----:B------:R-:W-:Y:S02]  /*0110*/  SHF.R.S32.HI R7, RZ, 0x1, R6 ;  /* 0x00000001ff077819 */ /* 0x000fe40000011406 */
[----:B------:R-:W-:Y:S02]  /*0120*/  LEA.HI.SX32 R3, R2, R3, 0x15 ;  /* 0x0000000302037211 */ /* 0x000fe400078faaff */
[----:B------:R-:W-:Y:S02]  /*0130*/  SHF.R.S32.HI R9, RZ, 0x1, R8 ;  /* 0x00000001ff097819 */ /* 0x000fe40000011408 */
[----:B------:R-:W-:Y:S01]  /*0140*/  LEA.HI R7, R6, R7, RZ, 0x1 ;  /* 0x0000000706077211 */ /* 0x000fe200078f08ff */
[----:B------:R-:W-:Y:S01]  /*0150*/  IMAD R3, R3, 0xb00, RZ ;  /* 0x00000b0003037824 */ /* 0x000fe200078e02ff */
[----:B------:R-:W-:-:S03]  /*0160*/  LEA.HI R8, R8, R9, RZ, 0x1 ;  /* 0x0000000908087211 */ /* 0x000fc600078f08ff */
[----:B------:R-:W-:Y:S02]  /*0170*/  IMAD R7, R7, -0x5, R4 ;  /* 0xfffffffb07077824 */ /* 0x000fe400078e0204 */
[----:B------:R-:W-:Y:S02]  /*0180*/  IMAD R8, R8, -0x5, R5 ;  /* 0xfffffffb08087824 */ /* 0x000fe400078e0205 */
[----:B------:R-:W-:-:S03]  /*0190*/  IMAD R5, R5, -0x370, R0 ;  /* 0xfffffc9005057824 */ /* 0x000fc600078e0200 */
[----:B------:R-:W-:Y:S01]  /*01a0*/  VIMNMX R7, R7, R8, PT ;  /* 0x0000000807077248 */ /* 0x000fe20003fe0100 */
[----:B------:R-:W-:-:S03]  /*01b0*/  IMAD R8, R8, 0x2c0, RZ ;  /* 0x000002c008087824 */ /* 0x000fc600078e02ff */
[----:B------:R-:W-:Y:S02]  /*01c0*/  ISETP.GT.AND P0, PT, R7, RZ, PT ;  /* 0x000000ff0700720c */ /* 0x000fe40003f04270 */
[--C-:B------:R-:W-:Y:S02]  /*01d0*/  SHF.R.S32.HI R7, RZ, 0x1f, R3.reuse ;  /* 0x0000001fff077819 */ /* 0x100fe40000011403 */
[----:B------:R-:W-:Y:S02]  /*01e0*/  IADD3 R3, P2, P3, R8, R5, R3 ;  /* 0x0000000508037210 */ /* 0x000fe40007b5e003 */
[----:B------:R-:W-:Y:S02]  /*01f0*/  SHF.R.S32.HI R5, RZ, 0x1f, R5 ;  /* 0x0000001fff057819 */ /* 0x000fe40000011405 */
[----:B------:R-:W-:Y:S02]  /*0200*/  SHF.R.S32.HI R8, RZ, 0x1f, R8 ;  /* 0x0000001fff087819 */ /* 0x000fe40000011408 */
[----:B------:R-:W-:-:S02]  /*0210*/  ISETP.LT.AND P1, PT, R0, 0x44c0, P0 ;  /* 0x000044c00000780c */ /* 0x000fc40000721270 */
[----:B------:R-:W-:Y:S02]  /*0220*/  IADD3.X R2, R8, R5, R7, P2, P3 ;  /* 0x0000000508027210 */ /* 0x000fe400017e6407 */
[----:B------:R-:W-:Y:S02]  /*0230*/  CS2R R8, SRZ ;  /* 0x0000000000087805 */ /* 0x000fe4000001ff00 */
[C---:B------:R-:W-:Y:S01]  /*0240*/  LEA R4, P2, R3.reuse, UR4, 0x2 ;  /* 0x0000000403047c11 */ /* 0x040fe2000f8410ff */
[----:B------:R-:W1:Y:S03]  /*0250*/  LDC.64 R6, c[0x0][0x220] ;  /* 0x00008800ff067b82 */ /* 0x000e660000000a00 */
[----:B------:R-:W-:Y:S01]  /*0260*/  LEA.HI.X R5, R3, UR5, R2, 0x2, P2 ;  /* 0x0000000503057c11 */ /* 0x000fe200090f1402 */
[----:B------:R-:W-:-:S04]  /*0270*/  ULDC.64 UR4, c[0x0][0x208] ;  /* 0x0000820000047ab9 */ /* 0x000fc80000000a00 */
[----:B------:R1:W2:Y:S01]  /*0280*/  @P1 LDG.E.64 R8, desc[UR4][R4.64+-0xdc0] ;  /* 0xfff2400404081981 */ /* 0x0002a2000c1e1b00 */
[----:B------:R-:W3:Y:S01]  /*0290*/  LDC.64 R2, c[0x0][0x218] ;  /* 0x00008600ff027b82 */ /* 0x000ee20000000a00 */
[C---:B------:R-:W-:Y:S01]  /*02a0*/  ISETP.GE.AND P3, PT, R0.reuse, 0x44c0, PT ;  /* 0x000044c00000780c */ /* 0x040fe20003f66270 */
[----:B-1----:R-:W-:-:S04]  /*02b0*/  IMAD.WIDE R4, R0, 0x4, R6 ;  /* 0x0000000400047825 */ /* 0x002fc800078e0206 */
[----:B---3--:R-:W-:Y:S01]  /*02c0*/  IMAD.WIDE R2, R0, 0x4, R2 ;  /* 0x0000000400027825 */ /* 0x008fe200078e0202 */
[----:B--2---:R-:W-:Y:S02]  /*02d0*/  SEL R10, R8, RZ, P1 ;  /* 0x000000ff080a7207 */ /* 0x004fe40000800000 */
[----:B------:R-:W-:Y:S02]  /*02e0*/  SEL R11, R9, RZ, P1 ;  /* 0x000000ff090b7207 */ /* 0x000fe40000800000 */
[C---:B------:R-:W-:Y:S02]  /*02f0*/  FSETP.GEU.AND P1, PT, R10.reuse, RZ, PT ;  /* 0x000000ff0a00720b */ /* 0x040fe40003f2e000 */
[C---:B------:R-:W-:Y:S02]  /*0300*/  FSETP.GEU.AND P2, PT, R11.reuse, RZ, PT ;  /* 0x000000ff0b00720b */ /* 0x040fe40003f4e000 */
[----:B------:R-:W-:Y:S02]  /*0310*/  FSEL R8, R10, RZ, P1 ;  /* 0x000000ff0a087208 */ /* 0x000fe40000800000 */
[----:B------:R-:W-:-:S02]  /*0320*/  FSEL R9, R11, RZ, P2 ;  /* 0x000000ff0b097208 */ /* 0x000fc40001000000 */
[----:B------:R-:W-:Y:S02]  /*0330*/  SEL R8, R8, RZ, P0 ;  /* 0x000000ff08087207 */ /* 0x000fe40000000000 */
[----:B------:R-:W-:-:S05]  /*0340*/  SEL R9, R9, RZ, P0 ;  /* 0x000000ff09097207 */ /* 0x000fca0000000000 */
[----:B------:R1:W-:Y:S01]  /*0350*/  @!P3 STG.E.64 desc[UR4][R2.64], R8 ;  /* 0x000000080200b986 */ /* 0x0003e2000c101b04 */
[----:B------:R-:W-:Y:S05]  /*0360*/  @P3 EXIT ;  /* 0x000000000000394d */ /* 0x000fea0003800000 */
[----:B------:R-:W-:Y:S01]  /*0370*/  STG.E.64 desc[UR4][R4.64], R10 ;  /* 0x0000000a04007986 */ /* 0x000fe2000c101b04 */
[----:B------:R-:W-:Y:S05]  /*0380*/  EXIT ;  /* 0x000000000000794d */ /* 0x000fea0003800000 */
.L_x_0:
[----:B------:R-:W-:-:S00]  /*0390*/  BRA `(.L_x_0) ;  /* 0xfffffffc00fc7947 */ /* 0x000fc0000383ffff */
[----:B------:R-:W-:-:S00]  /*03a0*/  NOP ;  /* 0x0000000000007918 */ /* 0x000fc00000000000 */
        /* <DEDUP_REMOVED lines=13> */
.L_x_1:


//--------------------- .nv.constant0.triton_poi_fused_constant_pad_nd_relu_56 --------------------------
	.section	.nv.constant0.triton_poi_fused_constant_pad_nd_relu_56,"a",@progbits
	.sectionflags	@""
	.align	4
.nv.constant0.triton_poi_fused_constant_pad_nd_relu_56:
	.zero		556
